	.headerflags	@"EF_CUDA_TEXMODE_UNIFIED EF_CUDA_64BIT_ADDRESS EF_CUDA_ACCELERATORS EF_CUDA_SM90 EF_CUDA_VIRTUAL_SM(EF_CUDA_SM90)"
	.elftype	@"ET_EXEC"


//--------------------- .nv.info                  --------------------------
	.section	.nv.info,"",@"SHT_CUDA_INFO"
	.align	4


	//----- nvinfo : EIATTR_REGCOUNT
	.align		4
        /*0000*/ 	.byte	0x04, 0x2f
        /*0002*/ 	.short	(.L_1 - .L_0)
	.align		4
.L_0:
        /*0004*/ 	.word	index@(triton_poi_fused__log_softmax_convolution_19)
        /*0008*/ 	.word	0x00000017


	//----- nvinfo : EIATTR_MIN_STACK_SIZE
	.align		4
.L_1:
        /*000c*/ 	.byte	0x04, 0x12
        /*000e*/ 	.short	(.L_3 - .L_2)
	.align		4
.L_2:
        /*0010*/ 	.word	index@(triton_poi_fused__log_softmax_convolution_19)
        /*0014*/ 	.word	0x00000000


	//----- nvinfo : EIATTR_FRAME_SIZE
	.align		4
.L_3:
        /*0018*/ 	.byte	0x04, 0x11
        /*001a*/ 	.short	(.L_5 - .L_4)
	.align		4
.L_4:
        /*001c*/ 	.word	index@(triton_poi_fused__log_softmax_convolution_19)
        /*0020*/ 	.word	0x00000000


	//----- nvinfo : EIATTR_MIN_STACK_SIZE
	.align		4
.L_5:
        /*0024*/ 	.byte	0x04, 0x12
        /*0026*/ 	.short	(.L_7 - .L_6)
	.align		4
.L_6:
        /*0028*/ 	.word	index@(triton_poi_fused__log_softmax_convolution_19)
        /*002c*/ 	.word	0x00000000
.L_7:


//--------------------- .nv.info.triton_poi_fused__log_softmax_convolution_19 --------------------------
	.section	.nv.info.triton_poi_fused__log_softmax_convolution_19,"",@"SHT_CUDA_INFO"
	.sectionflags	@""
	.align	4


	//----- nvinfo : EIATTR_CUDA_API_VERSION
	.align		4
        /*0000*/ 	.byte	0x04, 0x37
        /*0002*/ 	.short	(.L_9 - .L_8)
.L_8:
        /*0004*/ 	.word	0x0000007c


	//----- nvinfo : EIATTR_KPARAM_INFO
	.align		4
.L_9:
        /*0008*/ 	.byte	0x04, 0x17
        /*000a*/ 	.short	(.L_11 - .L_10)
.L_10:
        /*000c*/ 	.word	0x00000000
        /*0010*/ 	.short	0x0004
        /*0012*/ 	.short	0x0020
        /*0014*/ 	.byte	0x00, 0xf0, 0x11, 0x00


	//----- nvinfo : EIATTR_KPARAM_INFO
	.align		4
.L_11:
        /*0018*/ 	.byte	0x04, 0x17
        /*001a*/ 	.short	(.L_13 - .L_12)
.L_12:
        /*001c*/ 	.word	0x00000000
        /*0020*/ 	.short	0x0003
        /*0022*/ 	.short	0x0018
        /*0024*/ 	.byte	0x00, 0xf4, 0x21, 0x00


	//----- nvinfo : EIATTR_KPARAM_INFO
	.align		4
.L_13:
        /*0028*/ 	.byte	0x04, 0x17
        /*002a*/ 	.short	(.L_15 - .L_14)
.L_14:
        /*002c*/ 	.word	0x00000000
        /*0030*/ 	.short	0x0002
        /*0032*/ 	.short	0x0010
        /*0034*/ 	.byte	0x00, 0xf4, 0x21, 0x00


	//----- nvinfo : EIATTR_KPARAM_INFO
	.align		4
.L_15:
        /*0038*/ 	.byte	0x04, 0x17
        /*003a*/ 	.short	(.L_17 - .L_16)
.L_16:
        /*003c*/ 	.word	0x00000000
        /*0040*/ 	.short	0x0001
        /*0042*/ 	.short	0x0008
        /*0044*/ 	.byte	0x00, 0xf4, 0x21, 0x00


	//----- nvinfo : EIATTR_KPARAM_INFO
	.align		4
.L_17:
        /*0048*/ 	.byte	0x04, 0x17
        /*004a*/ 	.short	(.L_19 - .L_18)
.L_18:
        /*004c*/ 	.word	0x00000000
        /*0050*/ 	.short	0x0000
        /*0052*/ 	.short	0x0000
        /*0054*/ 	.byte	0x00, 0xf4, 0x21, 0x00


	//----- nvinfo : EIATTR_SPARSE_MMA_MASK
	.align		4
.L_19:
        /*0058*/ 	.byte	0x03, 0x50
        /*005a*/ 	.short	0x0000


	//----- nvinfo : EIATTR_MAXREG_COUNT
	.align		4
        /*005c*/ 	.byte	0x03, 0x1b
        /*005e*/ 	.short	0x00ff


	//----- nvinfo : EIATTR_EXIT_INSTR_OFFSETS
	.align		4
        /*0060*/ 	.byte	0x04, 0x1c
        /*0062*/ 	.short	(.L_21 - .L_20)


	//   ....[0]....
.L_20:
        /*0064*/ 	.word	0x00000760


	//----- nvinfo : EIATTR_REQNTID
	.align		4
.L_21:
        /*0068*/ 	.byte	0x04, 0x10
        /*006a*/ 	.short	(.L_23 - .L_22)
.L_22:
        /*006c*/ 	.word	0x00000080
        /*0070*/ 	.word	0x00000001
        /*0074*/ 	.word	0x00000001


	//----- nvinfo : EIATTR_CBANK_PARAM_SIZE
	.align		4
.L_23:
        /*0078*/ 	.byte	0x03, 0x19
        /*007a*/ 	.short	0x0024


	//----- nvinfo : EIATTR_PARAM_CBANK
	.align		4
        /*007c*/ 	.byte	0x04, 0x0a
        /*007e*/ 	.short	(.L_25 - .L_24)
	.align		4
.L_24:
        /*0080*/ 	.word	index@(.nv.constant0.triton_poi_fused__log_softmax_convolution_19)
        /*0084*/ 	.short	0x0210
        /*0086*/ 	.short	0x0024


	//----- nvinfo : EIATTR_SW_WAR
	.align		4
.L_25:
        /*0088*/ 	.byte	0x04, 0x36
        /*008a*/ 	.short	(.L_27 - .L_26)
.L_26:
        /*008c*/ 	.word	0x00000008
.L_27:


//--------------------- .nv.callgraph             --------------------------
	.section	.nv.callgraph,"",@"SHT_CUDA_CALLGRAPH"
	.align	4
	.sectionentsize	8
	.align		4
        /*0000*/ 	.word	0x00000000
	.align		4
        /*0004*/ 	.word	0xffffffff
	.align		4
        /*0008*/ 	.word	0x00000000
	.align		4
        /*000c*/ 	.word	0xfffffffe
	.align		4
        /*0010*/ 	.word	0x00000000
	.align		4
        /*0014*/ 	.word	0xfffffffd
	.align		4
        /*0018*/ 	.word	0x00000000
	.align		4
        /*001c*/ 	.word	0xfffffffc


//--------------------- .text.triton_poi_fused__log_softmax_convolution_19 --------------------------
	.section	.text.triton_poi_fused__log_softmax_convolution_19,"ax",@progbits
	.align	128
        .global         triton_poi_fused__log_softmax_convolution_19
        .type           triton_poi_fused__log_softmax_convolution_19,@function
        .size           triton_poi_fused__log_softmax_convolution_19,(.L_x_1 - triton_poi_fused__log_softmax_convolution_19)
        .other          triton_poi_fused__log_softmax_convolution_19,@"STO_CUDA_ENTRY STV_DEFAULT"
triton_poi_fused__log_softmax_convolution_19:
.text.triton_poi_fused__log_softmax_convolution_19:
[----:B------:R-:W-:Y:S01]  /*0000*/  LDC R1, c[0x0][0x28] ;  /* 0x00000a00ff017b82 */ /* 0x000fe20000000800 */
[----:B------:R-:W1:Y:S07]  /*0010*/  S2R R0, SR_TID.X ;  /* 0x0000000000007919 */ /* 0x000e6e0000002100 */
[----:B------:R-:W2:Y:S01]  /*0020*/  LDC.64 R4, c[0x0][0x210] ;  /* 0x00008400ff047b82 */ /* 0x000ea20000000a00 */
[----:B------:R-:W-:Y:S01]  /*0030*/  ULDC.64 UR4, c[0x0][0x208] ;  /* 0x0000820000047ab9 */ /* 0x000fe20000000a00 */
[----:B------:R-:W3:Y:S01]  /*0040*/  S2R R3, SR_CTAID.X ;  /* 0x0000000000037919 */ /* 0x000ee20000002500 */
[----:B-1----:R-:W-:-:S04]  /*0050*/  SHF.L.U32 R0, R0, 0x1, RZ ;  /* 0x0000000100007819 */ /* 0x002fc800000006ff */
[----:B------:R-:W-:-:S04]  /*0060*/  LOP3.LUT R0, R0, 0xfe, RZ, 0xc0, !PT ;  /* 0x000000fe00007812 */ /* 0x000fc800078ec0ff */
[----:B---3--:R-:W-:Y:S02]  /*0070*/  LEA R0, R3, R0, 0x8 ;  /* 0x0000000003007211 */ /* 0x008fe400078e40ff */
[----:B------:R-:W1:Y:S02]  /*0080*/  LDC.64 R2, c[0x0][0x218] ;  /* 0x00008600ff027b82 */ /* 0x000e640000000a00 */
[----:B------:R-:W-:-:S04]  /*0090*/  SHF.R.S32.HI R7, RZ, 0x1f, R0 ;  /* 0x0000001fff077819 */ /* 0x000fc80000011400 */
[----:B------:R-:W-:-:S04]  /*00a0*/  LEA.HI R7, R7, R0, RZ, 0xc ;  /* 0x0000000007077211 */ /* 0x000fc800078f60ff */
[C---:B------:R-:W-:Y:S02]  /*00b0*/  SHF.L.U32 R6, R7.reuse, 0x2, RZ ;  /* 0x0000000207067819 */ /* 0x040fe400000006ff */
[----:B------:R-:W-:Y:S02]  /*00c0*/  LOP3.LUT R7, R7, 0xfffff000, RZ, 0xc0, !PT ;  /* 0xfffff00007077812 */ /* 0x000fe400078ec0ff */
[----:B------:R-:W-:-:S04]  /*00d0*/  LOP3.LUT R6, R6, 0xffffc000, RZ, 0xc0, !PT ;  /* 0xffffc00006067812 */ /* 0x000fc800078ec0ff */
[----:B------:R-:W-:-:S04]  /*00e0*/  IADD3 R15, R6, R0, -R7 ;  /* 0x00000000060f7210 */ /* 0x000fc80007ffe807 */
[----:B------:R-:W-:Y:S01]  /*00f0*/  IADD3 R9, R15, 0x1000, RZ ;  /* 0x000010000f097810 */ /* 0x000fe20007ffe0ff */
[--C-:B--2---:R-:W-:Y:S01]  /*0100*/  IMAD.WIDE R6, R15, 0x4, R4.reuse ;  /* 0x000000040f067825 */ /* 0x104fe200078e0204 */
[----:B-1----:R-:W2:Y:S03]  /*0110*/  LDG.E R11, desc[UR4][R2.64] ;  /* 0x00000004020b7981 */ /* 0x002ea6000c1e1900 */
[----:B------:R-:W-:Y:S01]  /*0120*/  IMAD.WIDE R8, R9, 0x4, R4 ;  /* 0x0000000409087825 */ /* 0x000fe200078e0204 */
[----:B------:R-:W3:Y:S01]  /*0130*/  LDG.E R10, desc[UR4][R2.64+0x4] ;  /* 0x00000404020a7981 */ /* 0x000ee2000c1e1900 */
[----:B------:R-:W-:-:S03]  /*0140*/  IADD3 R13, R15, 0x2000, RZ ;  /* 0x000020000f0d7810 */ /* 0x000fc60007ffe0ff */
[----:B------:R-:W2:Y:S04]  /*0150*/  LDG.E.64 R6, desc[UR4][R6.64] ;  /* 0x0000000406067981 */ /* 0x000ea8000c1e1b00 */
[----:B------:R-:W3:Y:S01]  /*0160*/  LDG.E.64 R8, desc[UR4][R8.64] ;  /* 0x0000000408087981 */ /* 0x000ee2000c1e1b00 */
[----:B------:R-:W-:-:S03]  /*0170*/  IMAD.WIDE R12, R13, 0x4, R4 ;  /* 0x000000040d0c7825 */ /* 0x000fc600078e0204 */
[----:B------:R-:W4:Y:S04]  /*0180*/  LDG.E R16, desc[UR4][R2.64+0x8] ;  /* 0x0000080402107981 */ /* 0x000f28000c1e1900 */
[----:B------:R-:W4:Y:S01]  /*0190*/  LDG.E.64 R12, desc[UR4][R12.64] ;  /* 0x000000040c0c7981 */ /* 0x000f22000c1e1b00 */
[----:B------:R-:W-:-:S03]  /*01a0*/  IADD3 R15, R15, 0x3000, RZ ;  /* 0x000030000f0f7810 */ /* 0x000fc60007ffe0ff */
[----:B------:R-:W5:Y:S02]  /*01b0*/  LDG.E R18, desc[UR4][R2.64+0xc] ;  /* 0x00000c0402127981 */ /* 0x000f64000c1e1900 */
[----:B------:R-:W-:-:S06]  /*01c0*/  IMAD.WIDE R14, R15, 0x4, R4 ;  /* 0x000000040f0e7825 */ /* 0x000fcc00078e0204 */
[----:B------:R-:W5:Y:S01]  /*01d0*/  LDG.E.64 R14, desc[UR4][R14.64] ;  /* 0x000000040e0e7981 */ /* 0x000f62000c1e1b00 */
[----:B--2---:R-:W-:Y:S01]  /*01e0*/  FADD R19, R6, R11 ;  /* 0x0000000b06137221 */ /* 0x004fe20000000000 */
[----:B---3--:R-:W-:-:S04]  /*01f0*/  FADD R20, R8, R10 ;  /* 0x0000000a08147221 */ /* 0x008fc80000000000 */
[C---:B------:R-:W-:Y:S02]  /*0200*/  FSETP.NAN.AND P1, PT, R19.reuse, R19, PT ;  /* 0x000000131300720b */ /* 0x040fe40003f28000 */
[----:B------:R-:W-:-:S04]  /*0210*/  FSETP.GT.AND P0, PT, R19, R20, PT ;  /* 0x000000141300720b */ /* 0x000fc80003f04000 */
[----:B------:R-:W-:Y:S01]  /*0220*/  FSEL R4, R19, R20, P0 ;  /* 0x0000001413047208 */ /* 0x000fe20000000000 */
[----:B----4-:R-:W-:-:S03]  /*0230*/  FADD R17, R12, R16 ;  /* 0x000000100c117221 */ /* 0x010fc60000000000 */
[----:B------:R-:W-:Y:S01]  /*0240*/  FSEL R4, R19, R4, P1 ;  /* 0x0000000413047208 */ /* 0x000fe20000800000 */
[----:B------:R-:W-:Y:S01]  /*0250*/  FADD R6, R7, R11 ;  /* 0x0000000b07067221 */ /* 0x000fe20000000000 */
[----:B------:R-:W-:Y:S02]  /*0260*/  FADD R9, R9, R10 ;  /* 0x0000000a09097221 */ /* 0x000fe40000000000 */
[----:B------:R-:W-:-:S03]  /*0270*/  FSETP.GT.AND P2, PT, R4, R17, PT ;  /* 0x000000110400720b */ /* 0x000fc60003f44000 */
[----:B------:R-:W-:-:S04]  /*0280*/  FSETP.GT.AND P0, PT, R6, R9, PT ;  /* 0x000000090600720b */ /* 0x000fc80003f04000 */
[----:B------:R-:W-:Y:S02]  /*0290*/  FSEL R5, R6, R9, P0 ;  /* 0x0000000906057208 */ /* 0x000fe40000000000 */
[----:B------:R-:W-:Y:S01]  /*02a0*/  FSETP.NAN.AND P0, PT, R4, R4, PT ;  /* 0x000000040400720b */ /* 0x000fe20003f08000 */
[----:B-----5:R-:W-:-:S03]  /*02b0*/  FADD R3, R14, R18 ;  /* 0x000000120e037221 */ /* 0x020fc60000000000 */
[----:B------:R-:W-:-:S04]  /*02c0*/  @!P2 FSEL R4, R4, R17, P0 ;  /* 0x000000110404a208 */ /* 0x000fc80000000000 */
[----:B------:R-:W-:Y:S02]  /*02d0*/  FSETP.GT.AND P2, PT, R4, R3, PT ;  /* 0x000000030400720b */ /* 0x000fe40003f44000 */
[----:B------:R-:W-:Y:S01]  /*02e0*/  FSETP.NAN.AND P1, PT, R6, R6, PT ;  /* 0x000000060600720b */ /* 0x000fe20003f28000 */
[----:B------:R-:W-:Y:S01]  /*02f0*/  FADD R16, R13, R16 ;  /* 0x000000100d107221 */ /* 0x000fe20000000000 */
[----:B------:R-:W-:Y:S02]  /*0300*/  FSETP.NAN.AND P3, PT, R4, R4, PT ;  /* 0x000000040400720b */ /* 0x000fe40003f68000 */
[----:B------:R-:W-:-:S04]  /*0310*/  FSEL R5, R6, R5, P1 ;  /* 0x0000000506057208 */ /* 0x000fc80000800000 */
[----:B------:R-:W-:-:S03]  /*0320*/  FSETP.GT.AND P0, PT, R5, R16, PT ;  /* 0x000000100500720b */ /* 0x000fc60003f04000 */
[----:B------:R-:W-:Y:S02]  /*0330*/  @!P2 FSEL R4, R4, R3, P3 ;  /* 0x000000030404a208 */ /* 0x000fe40001800000 */
[----:B------:R-:W-:-:S03]  /*0340*/  FSETP.NAN.AND P1, PT, R5, R5, PT ;  /* 0x000000050500720b */ /* 0x000fc60003f28000 */
[----:B------:R-:W-:Y:S01]  /*0350*/  FADD R19, R19, -R4 ;  /* 0x8000000413137221 */ /* 0x000fe20000000000 */
[----:B------:R-:W-:-:S03]  /*0360*/  FADD R18, R15, R18 ;  /* 0x000000120f127221 */ /* 0x000fc60000000000 */
[----:B------:R-:W-:Y:S01]  /*0370*/  FMUL R8, R19, 1.4426950216293334961 ;  /* 0x3fb8aa3b13087820 */ /* 0x000fe20000400000 */
[----:B------:R-:W-:-:S04]  /*0380*/  @!P0 FSEL R5, R5, R16, P1 ;  /* 0x0000001005058208 */ /* 0x000fc80000800000 */
[----:B------:R-:W-:Y:S02]  /*0390*/  FSETP.GEU.AND P0, PT, R8, -126, PT ;  /* 0xc2fc00000800780b */ /* 0x000fe40003f0e000 */
[C---:B------:R-:W-:Y:S02]  /*03a0*/  FSETP.GT.AND P1, PT, R5.reuse, R18, PT ;  /* 0x000000120500720b */ /* 0x040fe40003f24000 */
[----:B------:R-:W-:Y:S01]  /*03b0*/  FSETP.NAN.AND P2, PT, R5, R5, PT ;  /* 0x000000050500720b */ /* 0x000fe20003f48000 */
[----:B------:R-:W-:-:S08]  /*03c0*/  FADD R20, R20, -R4 ;  /* 0x8000000414147221 */ /* 0x000fd00000000000 */
[----:B------:R-:W-:Y:S02]  /*03d0*/  @!P0 FMUL R8, R8, 0.5 ;  /* 0x3f00000008088820 */ /* 0x000fe40000400000 */
[----:B------:R-:W-:Y:S01]  /*03e0*/  @!P1 FSEL R5, R5, R18, P2 ;  /* 0x0000001205059208 */ /* 0x000fe20001000000 */
[----:B------:R-:W-:-:S03]  /*03f0*/  FADD R17, R17, -R4 ;  /* 0x8000000411117221 */ /* 0x000fc60000000000 */
[----:B------:R-:W1:Y:S01]  /*0400*/  MUFU.EX2 R8, R8 ;  /* 0x0000000800087308 */ /* 0x000e620000000800 */
[--C-:B------:R-:W-:Y:S01]  /*0410*/  FADD R6, R6, -R5.reuse ;  /* 0x8000000506067221 */ /* 0x100fe20000000000 */
[--C-:B------:R-:W-:Y:S01]  /*0420*/  FADD R9, R9, -R5.reuse ;  /* 0x8000000509097221 */ /* 0x100fe20000000000 */
[--C-:B------:R-:W-:Y:S01]  /*0430*/  FADD R16, R16, -R5.reuse ;  /* 0x8000000510107221 */ /* 0x100fe20000000000 */
[----:B------:R-:W-:Y:S01]  /*0440*/  FMUL R20, R20, 1.4426950216293334961 ;  /* 0x3fb8aa3b14147820 */ /* 0x000fe20000400000 */
[----:B------:R-:W-:Y:S01]  /*0450*/  FMUL R6, R6, 1.4426950216293334961 ;  /* 0x3fb8aa3b06067820 */ /* 0x000fe20000400000 */
[----:B------:R-:W-:Y:S01]  /*0460*/  FMUL R2, R9, 1.4426950216293334961 ;  /* 0x3fb8aa3b09027820 */ /* 0x000fe20000400000 */
[----:B------:R-:W-:Y:S01]  /*0470*/  FMUL R17, R17, 1.4426950216293334961 ;  /* 0x3fb8aa3b11117820 */ /* 0x000fe20000400000 */
[----:B------:R-:W-:Y:S01]  /*0480*/  FMUL R16, R16, 1.4426950216293334961 ;  /* 0x3fb8aa3b10107820 */ /* 0x000fe20000400000 */
[----:B------:R-:W-:Y:S01]  /*0490*/  FADD R18, R18, -R5 ;  /* 0x8000000512127221 */ /* 0x000fe20000000000 */
[----:B------:R-:W-:Y:S01]  /*04a0*/  FADD R3, R3, -R4 ;  /* 0x8000000403037221 */ /* 0x000fe20000000000 */
[----:B------:R-:W-:-:S02]  /*04b0*/  FSETP.GEU.AND P6, PT, R20, -126, PT ;  /* 0xc2fc00001400780b */ /* 0x000fc40003fce000 */
[----:B------:R-:W-:Y:S01]  /*04c0*/  FSETP.GEU.AND P5, PT, R6, -126, PT ;  /* 0xc2fc00000600780b */ /* 0x000fe20003fae000 */
[----:B------:R-:W-:Y:S01]  /*04d0*/  FMUL R18, R18, 1.4426950216293334961 ;  /* 0x3fb8aa3b12127820 */ /* 0x000fe20000400000 */
[----:B------:R-:W-:Y:S01]  /*04e0*/  FSETP.GEU.AND P4, PT, R2, -126, PT ;  /* 0xc2fc00000200780b */ /* 0x000fe20003f8e000 */
[----:B------:R-:W-:Y:S01]  /*04f0*/  FMUL R12, R3, 1.4426950216293334961 ;  /* 0x3fb8aa3b030c7820 */ /* 0x000fe20000400000 */
[----:B------:R-:W-:Y:S02]  /*0500*/  FSETP.GEU.AND P3, PT, R17, -126, PT ;  /* 0xc2fc00001100780b */ /* 0x000fe40003f6e000 */
[----:B------:R-:W-:Y:S01]  /*0510*/  FSETP.GEU.AND P2, PT, R16, -126, PT ;  /* 0xc2fc00001000780b */ /* 0x000fe20003f4e000 */
[----:B-1----:R-:W-:Y:S01]  /*0520*/  @!P0 FMUL R8, R8, R8 ;  /* 0x0000000808088220 */ /* 0x002fe20000400000 */
[----:B------:R-:W-:Y:S02]  /*0530*/  FSETP.GEU.AND P0, PT, R18, -126, PT ;  /* 0xc2fc00001200780b */ /* 0x000fe40003f0e000 */
[----:B------:R-:W-:Y:S01]  /*0540*/  FSETP.GEU.AND P1, PT, R12, -126, PT ;  /* 0xc2fc00000c00780b */ /* 0x000fe20003f2e000 */
[----:B------:R-:W-:-:S02]  /*0550*/  @!P6 FMUL R20, R20, 0.5 ;  /* 0x3f0000001414e820 */ /* 0x000fc40000400000 */
[----:B------:R-:W-:Y:S02]  /*0560*/  @!P5 FMUL R6, R6, 0.5 ;  /* 0x3f0000000606d820 */ /* 0x000fe40000400000 */
[----:B------:R-:W-:Y:S02]  /*0570*/  @!P4 FMUL R2, R2, 0.5 ;  /* 0x3f0000000202c820 */ /* 0x000fe40000400000 */
[----:B------:R-:W-:Y:S02]  /*0580*/  @!P3 FMUL R17, R17, 0.5 ;  /* 0x3f0000001111b820 */ /* 0x000fe40000400000 */
[----:B------:R-:W-:Y:S01]  /*0590*/  @!P2 FMUL R16, R16, 0.5 ;  /* 0x3f0000001010a820 */ /* 0x000fe20000400000 */
[----:B------:R-:W1:Y:S01]  /*05a0*/  MUFU.EX2 R11, R20 ;  /* 0x00000014000b7308 */ /* 0x000e620000000800 */
[----:B------:R-:W-:Y:S02]  /*05b0*/  @!P0 FMUL R18, R18, 0.5 ;  /* 0x3f00000012128820 */ /* 0x000fe40000400000 */
[----:B------:R-:W-:-:S05]  /*05c0*/  @!P1 FMUL R12, R12, 0.5 ;  /* 0x3f0000000c0c9820 */ /* 0x000fca0000400000 */
[----:B------:R2:W3:Y:S08]  /*05d0*/  MUFU.EX2 R9, R6 ;  /* 0x0000000600097308 */ /* 0x0004f00000000800 */
[----:B------:R4:W5:Y:S01]  /*05e0*/  MUFU.EX2 R10, R2 ;  /* 0x00000002000a7308 */ /* 0x0009620000000800 */
[----:B--2---:R-:W2:Y:S07]  /*05f0*/  LDC.64 R6, c[0x0][0x220] ;  /* 0x00008800ff067b82 */ /* 0x004eae0000000a00 */
[----:B------:R-:W3:Y:S01]  /*0600*/  MUFU.EX2 R17, R17 ;  /* 0x0000001100117308 */ /* 0x000ee20000000800 */
[----:B----4-:R-:W4:Y:S07]  /*0610*/  LDC.64 R2, c[0x0][0x228] ;  /* 0x00008a00ff027b82 */ /* 0x010f2e0000000a00 */
[----:B------:R-:W5:Y:S01]  /*0620*/  MUFU.EX2 R16, R16 ;  /* 0x0000001000107308 */ /* 0x000f620000000800 */
[----:B-1----:R-:W-:-:S07]  /*0630*/  @!P6 FMUL R11, R11, R11 ;  /* 0x0000000b0b0be220 */ /* 0x002fce0000400000 */
[----:B------:R-:W1:Y:S01]  /*0640*/  MUFU.EX2 R13, R12 ;  /* 0x0000000c000d7308 */ /* 0x000e620000000800 */
[----:B---3--:R-:W-:-:S07]  /*0650*/  @!P5 FMUL R9, R9, R9 ;  /* 0x000000090909d220 */ /* 0x008fce0000400000 */
[----:B------:R-:W3:Y:S01]  /*0660*/  MUFU.EX2 R18, R18 ;  /* 0x0000001200127308 */ /* 0x000ee20000000800 */
[----:B-----5:R-:W-:Y:S01]  /*0670*/  @!P4 FMUL R10, R10, R10 ;  /* 0x0000000a0a0ac220 */ /* 0x020fe20000400000 */
[----:B------:R-:W-:Y:S01]  /*0680*/  FADD R8, R8, R11 ;  /* 0x0000000b08087221 */ /* 0x000fe20000000000 */
[----:B0-----:R-:W-:Y:S01]  /*0690*/  @!P3 FMUL R17, R17, R17 ;  /* 0x000000111111b220 */ /* 0x001fe20000400000 */
[----:B------:R-:W-:Y:S01]  /*06a0*/  @!P2 FMUL R16, R16, R16 ;  /* 0x000000101010a220 */ /* 0x000fe20000400000 */
[----:B------:R-:W-:Y:S02]  /*06b0*/  FADD R9, R9, R10 ;  /* 0x0000000a09097221 */ /* 0x000fe40000000000 */
[----:B------:R-:W-:Y:S01]  /*06c0*/  FADD R8, R8, R17 ;  /* 0x0000001108087221 */ /* 0x000fe20000000000 */
[----:B-1----:R-:W-:Y:S01]  /*06d0*/  @!P1 FMUL R13, R13, R13 ;  /* 0x0000000d0d0d9220 */ /* 0x002fe20000400000 */
[----:B------:R-:W-:Y:S01]  /*06e0*/  FADD R9, R9, R16 ;  /* 0x0000001009097221 */ /* 0x000fe20000000000 */
[----:B--2---:R-:W-:-:S04]  /*06f0*/  IMAD.WIDE R6, R0, 0x4, R6 ;  /* 0x0000000400067825 */ /* 0x004fc800078e0206 */
[----:B---3--:R-:W-:Y:S01]  /*0700*/  @!P0 FMUL R18, R18, R18 ;  /* 0x0000001212128220 */ /* 0x008fe20000400000 */
[----:B----4-:R-:W-:-:S04]  /*0710*/  IMAD.WIDE R2, R0, 0x4, R2 ;  /* 0x0000000400027825 */ /* 0x010fc800078e0202 */
[----:B------:R-:W-:Y:S01]  /*0720*/  FADD R8, R8, R13 ;  /* 0x0000000d08087221 */ /* 0x000fe20000000000 */
[----:B------:R-:W-:Y:S01]  /*0730*/  FADD R9, R9, R18 ;  /* 0x0000001209097221 */ /* 0x000fe20000000000 */
[----:B------:R-:W-:Y:S04]  /*0740*/  STG.E.64 desc[UR4][R6.64], R4 ;  /* 0x0000000406007986 */ /* 0x000fe8000c101b04 */
[----:B------:R-:W-:Y:S01]  /*0750*/  STG.E.64 desc[UR4][R2.64], R8 ;  /* 0x0000000802007986 */ /* 0x000fe2000c101b04 */
[----:B------:R-:W-:Y:S05]  /*0760*/  EXIT ;  /* 0x000000000000794d */ /* 0x000fea0003800000 */
.L_x_0:
[----:B------:R-:W-:-:S00]  /*0770*/  BRA `(.L_x_0) ;  /* 0xfffffffc00fc7947 */ /* 0x000fc0000383ffff */
[----:B------:R-:W-:-:S00]  /*0780*/  NOP ;  /* 0x0000000000007918 */ /* 0x000fc00000000000 */
[----:B------:R-:W-:-:S00]  /*0790*/  NOP ;  /* 0x0000000000007918 */ /* 0x000fc00000000000 */
[----:B------:R-:W-:-:S00]  /*07a0*/  NOP ;  /* 0x0000000000007918 */ /* 0x000fc00000000000 */
[----:B------:R-:W-:-:S00]  /*07b0*/  NOP ;  /* 0x0000000000007918 */ /* 0x000fc00000000000 */
[----:B------:R-:W-:-:S00]  /*07c0*/  NOP ;  /* 0x0000000000007918 */ /* 0x000fc00000000000 */
[----:B------:R-:W-:-:S00]  /*07d0*/  NOP ;  /* 0x0000000000007918 */ /* 0x000fc00000000000 */
[----:B------:R-:W-:-:S00]  /*07e0*/  NOP ;  /* 0x0000000000007918 */ /* 0x000fc00000000000 */
[----:B------:R-:W-:-:S00]  /*07f0*/  NOP ;  /* 0x0000000000007918 */ /* 0x000fc00000000000 */
.L_x_1:


//--------------------- .nv.constant0.triton_poi_fused__log_softmax_convolution_19 --------------------------
	.section	.nv.constant0.triton_poi_fused__log_softmax_convolution_19,"a",@progbits
	.sectionflags	@""
	.align	4
.nv.constant0.triton_poi_fused__log_softmax_convolution_19:
	.zero		564
